//
// Generated by NVIDIA NVVM Compiler
//
// Compiler Build ID: CL-36424714
// Cuda compilation tools, release 13.0, V13.0.88
// Based on NVVM 20.0.0
//

.version 9.0
.target sm_100
.address_size 64

	// .globl	_Z10vector_dotPfS_S_
// _ZZ10vector_dotPfS_S_E5cache has been demoted

.visible .entry _Z10vector_dotPfS_S_(
	.param .u64 .ptr .align 1 _Z10vector_dotPfS_S__param_0,
	.param .u64 .ptr .align 1 _Z10vector_dotPfS_S__param_1,
	.param .u64 .ptr .align 1 _Z10vector_dotPfS_S__param_2
)
{
	.reg .pred 	%p<14>;
	.reg .b32 	%r<44>;
	.reg .b32 	%f<116>;
	.reg .b64 	%rd<23>;
	// demoted variable
	.shared .align 4 .b8 _ZZ10vector_dotPfS_S_E5cache[1024];
	ld.param.u64 	%rd5, [_Z10vector_dotPfS_S__param_0];
	ld.param.u64 	%rd6, [_Z10vector_dotPfS_S__param_1];
	ld.param.u64 	%rd7, [_Z10vector_dotPfS_S__param_2];
	cvta.to.global.u64 	%rd1, %rd7;
	cvta.to.global.u64 	%rd2, %rd6;
	mov.u32 	%r1, %tid.x;
	mov.u32 	%r2, %ctaid.x;
	mov.u32 	%r43, %ntid.x;
	mad.lo.s32 	%r38, %r2, %r43, %r1;
	setp.gt.s32 	%p1, %r38, 33791;
	mov.f32 	%f115, 0f00000000;
	@%p1 bra 	$L__BB0_13;
	max.s32 	%r27, %r38, 25600;
	sub.s32 	%r28, %r27, %r38;
	add.s32 	%r29, %r28, 8191;
	shr.u32 	%r30, %r29, 13;
	add.s32 	%r5, %r30, 1;
	and.b32  	%r6, %r5, 15;
	setp.lt.u32 	%p2, %r29, 122880;
	mov.f32 	%f115, 0f00000000;
	@%p2 bra 	$L__BB0_4;
	and.b32  	%r31, %r5, 1048560;
	neg.s32 	%r36, %r31;
	add.s64 	%rd3, %rd2, 262144;
	add.s64 	%rd4, %rd1, 262144;
	mov.f32 	%f115, 0f00000000;
$L__BB0_3:
	.pragma "nounroll";
	mul.wide.s32 	%rd8, %r38, 4;
	add.s64 	%rd9, %rd3, %rd8;
	add.s64 	%rd10, %rd4, %rd8;
	ld.global.f32 	%f18, [%rd9+-262144];
	ld.global.f32 	%f19, [%rd10+-262144];
	fma.rn.f32 	%f20, %f18, %f19, %f115;
	ld.global.f32 	%f21, [%rd9+-229376];
	ld.global.f32 	%f22, [%rd10+-229376];
	fma.rn.f32 	%f23, %f21, %f22, %f20;
	ld.global.f32 	%f24, [%rd9+-196608];
	ld.global.f32 	%f25, [%rd10+-196608];
	fma.rn.f32 	%f26, %f24, %f25, %f23;
	ld.global.f32 	%f27, [%rd9+-163840];
	ld.global.f32 	%f28, [%rd10+-163840];
	fma.rn.f32 	%f29, %f27, %f28, %f26;
	ld.global.f32 	%f30, [%rd9+-131072];
	ld.global.f32 	%f31, [%rd10+-131072];
	fma.rn.f32 	%f32, %f30, %f31, %f29;
	ld.global.f32 	%f33, [%rd9+-98304];
	ld.global.f32 	%f34, [%rd10+-98304];
	fma.rn.f32 	%f35, %f33, %f34, %f32;
	ld.global.f32 	%f36, [%rd9+-65536];
	ld.global.f32 	%f37, [%rd10+-65536];
	fma.rn.f32 	%f38, %f36, %f37, %f35;
	ld.global.f32 	%f39, [%rd9+-32768];
	ld.global.f32 	%f40, [%rd10+-32768];
	fma.rn.f32 	%f41, %f39, %f40, %f38;
	ld.global.f32 	%f42, [%rd9];
	ld.global.f32 	%f43, [%rd10];
	fma.rn.f32 	%f44, %f42, %f43, %f41;
	ld.global.f32 	%f45, [%rd9+32768];
	ld.global.f32 	%f46, [%rd10+32768];
	fma.rn.f32 	%f47, %f45, %f46, %f44;
	ld.global.f32 	%f48, [%rd9+65536];
	ld.global.f32 	%f49, [%rd10+65536];
	fma.rn.f32 	%f50, %f48, %f49, %f47;
	ld.global.f32 	%f51, [%rd9+98304];
	ld.global.f32 	%f52, [%rd10+98304];
	fma.rn.f32 	%f53, %f51, %f52, %f50;
	ld.global.f32 	%f54, [%rd9+131072];
	ld.global.f32 	%f55, [%rd10+131072];
	fma.rn.f32 	%f56, %f54, %f55, %f53;
	ld.global.f32 	%f57, [%rd9+163840];
	ld.global.f32 	%f58, [%rd10+163840];
	fma.rn.f32 	%f59, %f57, %f58, %f56;
	ld.global.f32 	%f60, [%rd9+196608];
	ld.global.f32 	%f61, [%rd10+196608];
	fma.rn.f32 	%f62, %f60, %f61, %f59;
	ld.global.f32 	%f63, [%rd9+229376];
	ld.global.f32 	%f64, [%rd10+229376];
	fma.rn.f32 	%f115, %f63, %f64, %f62;
	add.s32 	%r38, %r38, 131072;
	add.s32 	%r36, %r36, 16;
	setp.ne.s32 	%p3, %r36, 0;
	@%p3 bra 	$L__BB0_3;
$L__BB0_4:
	setp.eq.s32 	%p4, %r6, 0;
	@%p4 bra 	$L__BB0_13;
	and.b32  	%r13, %r5, 7;
	setp.lt.u32 	%p5, %r6, 8;
	@%p5 bra 	$L__BB0_7;
	mul.wide.s32 	%rd11, %r38, 4;
	add.s64 	%rd12, %rd2, %rd11;
	ld.global.f32 	%f66, [%rd12];
	add.s64 	%rd13, %rd1, %rd11;
	ld.global.f32 	%f67, [%rd13];
	fma.rn.f32 	%f68, %f66, %f67, %f115;
	ld.global.f32 	%f69, [%rd12+32768];
	ld.global.f32 	%f70, [%rd13+32768];
	fma.rn.f32 	%f71, %f69, %f70, %f68;
	ld.global.f32 	%f72, [%rd12+65536];
	ld.global.f32 	%f73, [%rd13+65536];
	fma.rn.f32 	%f74, %f72, %f73, %f71;
	ld.global.f32 	%f75, [%rd12+98304];
	ld.global.f32 	%f76, [%rd13+98304];
	fma.rn.f32 	%f77, %f75, %f76, %f74;
	ld.global.f32 	%f78, [%rd12+131072];
	ld.global.f32 	%f79, [%rd13+131072];
	fma.rn.f32 	%f80, %f78, %f79, %f77;
	ld.global.f32 	%f81, [%rd12+163840];
	ld.global.f32 	%f82, [%rd13+163840];
	fma.rn.f32 	%f83, %f81, %f82, %f80;
	ld.global.f32 	%f84, [%rd12+196608];
	ld.global.f32 	%f85, [%rd13+196608];
	fma.rn.f32 	%f86, %f84, %f85, %f83;
	ld.global.f32 	%f87, [%rd12+229376];
	ld.global.f32 	%f88, [%rd13+229376];
	fma.rn.f32 	%f115, %f87, %f88, %f86;
	add.s32 	%r38, %r38, 65536;
$L__BB0_7:
	setp.eq.s32 	%p6, %r13, 0;
	@%p6 bra 	$L__BB0_13;
	and.b32  	%r16, %r5, 3;
	setp.lt.u32 	%p7, %r13, 4;
	@%p7 bra 	$L__BB0_10;
	mul.wide.s32 	%rd14, %r38, 4;
	add.s64 	%rd15, %rd2, %rd14;
	ld.global.f32 	%f90, [%rd15];
	add.s64 	%rd16, %rd1, %rd14;
	ld.global.f32 	%f91, [%rd16];
	fma.rn.f32 	%f92, %f90, %f91, %f115;
	ld.global.f32 	%f93, [%rd15+32768];
	ld.global.f32 	%f94, [%rd16+32768];
	fma.rn.f32 	%f95, %f93, %f94, %f92;
	ld.global.f32 	%f96, [%rd15+65536];
	ld.global.f32 	%f97, [%rd16+65536];
	fma.rn.f32 	%f98, %f96, %f97, %f95;
	ld.global.f32 	%f99, [%rd15+98304];
	ld.global.f32 	%f100, [%rd16+98304];
	fma.rn.f32 	%f115, %f99, %f100, %f98;
	add.s32 	%r38, %r38, 32768;
$L__BB0_10:
	setp.eq.s32 	%p8, %r16, 0;
	@%p8 bra 	$L__BB0_13;
	neg.s32 	%r41, %r16;
$L__BB0_12:
	.pragma "nounroll";
	mul.wide.s32 	%rd17, %r38, 4;
	add.s64 	%rd18, %rd1, %rd17;
	add.s64 	%rd19, %rd2, %rd17;
	ld.global.f32 	%f101, [%rd19];
	ld.global.f32 	%f102, [%rd18];
	fma.rn.f32 	%f115, %f101, %f102, %f115;
	add.s32 	%r38, %r38, 8192;
	add.s32 	%r41, %r41, 1;
	setp.ne.s32 	%p9, %r41, 0;
	@%p9 bra 	$L__BB0_12;
$L__BB0_13:
	shl.b32 	%r32, %r1, 2;
	mov.u32 	%r33, _ZZ10vector_dotPfS_S_E5cache;
	add.s32 	%r24, %r33, %r32;
	st.shared.f32 	[%r24], %f115;
	bar.sync 	0;
	setp.lt.u32 	%p10, %r43, 2;
	@%p10 bra 	$L__BB0_17;
$L__BB0_14:
	shr.u32 	%r26, %r43, 1;
	setp.ge.u32 	%p11, %r1, %r26;
	@%p11 bra 	$L__BB0_16;
	shl.b32 	%r34, %r26, 2;
	add.s32 	%r35, %r24, %r34;
	ld.shared.f32 	%f103, [%r35];
	ld.shared.f32 	%f104, [%r24];
	add.f32 	%f105, %f103, %f104;
	st.shared.f32 	[%r24], %f105;
$L__BB0_16:
	bar.sync 	0;
	setp.gt.u32 	%p12, %r43, 3;
	mov.u32 	%r43, %r26;
	@%p12 bra 	$L__BB0_14;
$L__BB0_17:
	setp.ne.s32 	%p13, %r1, 0;
	@%p13 bra 	$L__BB0_19;
	ld.shared.f32 	%f106, [_ZZ10vector_dotPfS_S_E5cache];
	cvta.to.global.u64 	%rd20, %rd5;
	mul.wide.u32 	%rd21, %r2, 4;
	add.s64 	%rd22, %rd20, %rd21;
	st.global.f32 	[%rd22], %f106;
$L__BB0_19:
	ret;

}


// ===== COMPILED SASS (sm_100) =====

	.target	sm_100

	.elftype	@"ET_EXEC"


//--------------------- .note.nv.tkinfo           --------------------------
	.section	.note.nv.tkinfo,"",@"SHT_NOTE"
	.sectionflags	@"SHF_NOTE_NV_TKINFO"
	.tkinfo
        /*0018*/ 	.word	0x00000002
        /*0030*/ 	.string	""
        /*0030*/ 	.string	"ptxas"
        /*0030*/ 	.string	"Cuda compilation tools, release 13.0, V13.0.88"
        /*0030*/ 	.string	"Build cuda_13.0.r13.0/compiler.36424714_0"
        /*0030*/ 	.string	"-arch sm_100 -m 64 "



//--------------------- .note.nv.cuinfo           --------------------------
	.section	.note.nv.cuinfo,"",@"SHT_NOTE"
	.sectionflags	@"SHF_NOTE_NV_CUINFO"
        /*0018*/ 	.short	0x0002
        /*001a*/ 	.short	0x0064
        /*001c*/ 	.short	0x0082
	.zero		2


//--------------------- .nv.info                  --------------------------
	.section	.nv.info,"",@"SHT_CUDA_INFO"
	.align	4


	//----- nvinfo : EIATTR_REGCOUNT
	.align		4
        /*0000*/ 	.byte	0x04, 0x2f
        /*0002*/ 	.short	(.L_1 - .L_0)
	.align		4
.L_0:
        /*0004*/ 	.word	index@(_Z10vector_dotPfS_S_)
        /*0008*/ 	.word	0x0000001f


	//----- nvinfo : EIATTR_FRAME_SIZE
	.align		4
.L_1:
        /*000c*/ 	.byte	0x04, 0x11
        /*000e*/ 	.short	(.L_3 - .L_2)
	.align		4
.L_2:
        /*0010*/ 	.word	index@(_Z10vector_dotPfS_S_)
        /*0014*/ 	.word	0x00000000


	//----- nvinfo : EIATTR_MIN_STACK_SIZE
	.align		4
.L_3:
        /*0018*/ 	.byte	0x04, 0x12
        /*001a*/ 	.short	(.L_5 - .L_4)
	.align		4
.L_4:
        /*001c*/ 	.word	index@(_Z10vector_dotPfS_S_)
        /*0020*/ 	.word	0x00000000
.L_5:


//--------------------- .nv.compat                --------------------------
	.section	.nv.compat,"",@"SHT_CUDA_COMPAT_INFO"
	.align	4
        /*0000*/ 	.byte	0x02, 0x09, 0x00, 0x00, 0x02, 0x02, 0x01, 0x00, 0x02, 0x05, 0x05, 0x00, 0x03, 0x07, 0x01, 0x01
        /*0010*/ 	.byte	0x02, 0x03, 0x00, 0x00, 0x02, 0x06, 0x01, 0x00, 0x04, 0x0b, 0x08, 0x00, 0x09, 0x00, 0x00, 0x00
        /*0020*/ 	.byte	0x00, 0x00, 0x00, 0x00


//--------------------- .nv.info._Z10vector_dotPfS_S_ --------------------------
	.section	.nv.info._Z10vector_dotPfS_S_,"",@"SHT_CUDA_INFO"
	.sectionflags	@""
	.align	4


	//----- nvinfo : EIATTR_CUDA_API_VERSION
	.align		4
        /*0000*/ 	.byte	0x04, 0x37
        /*0002*/ 	.short	(.L_7 - .L_6)
.L_6:
        /*0004*/ 	.word	0x00000082


	//----- nvinfo : EIATTR_KPARAM_INFO
	.align		4
.L_7:
        /*0008*/ 	.byte	0x04, 0x17
        /*000a*/ 	.short	(.L_9 - .L_8)
.L_8:
        /*000c*/ 	.word	0x00000000
        /*0010*/ 	.short	0x0002
        /*0012*/ 	.short	0x0010
        /*0014*/ 	.byte	0x00, 0xf5, 0x21, 0x00


	//----- nvinfo : EIATTR_KPARAM_INFO
	.align		4
.L_9:
        /*0018*/ 	.byte	0x04, 0x17
        /*001a*/ 	.short	(.L_11 - .L_10)
.L_10:
        /*001c*/ 	.word	0x00000000
        /*0020*/ 	.short	0x0001
        /*0022*/ 	.short	0x0008
        /*0024*/ 	.byte	0x00, 0xf5, 0x21, 0x00


	//----- nvinfo : EIATTR_KPARAM_INFO
	.align		4
.L_11:
        /*0028*/ 	.byte	0x04, 0x17
        /*002a*/ 	.short	(.L_13 - .L_12)
.L_12:
        /*002c*/ 	.word	0x00000000
        /*0030*/ 	.short	0x0000
        /*0032*/ 	.short	0x0000
        /*0034*/ 	.byte	0x00, 0xf5, 0x21, 0x00


	//----- nvinfo : EIATTR_SPARSE_MMA_MASK
	.align		4
.L_13:
        /*0038*/ 	.byte	0x03, 0x50
        /*003a*/ 	.short	0x0000


	//----- nvinfo : EIATTR_MAXREG_COUNT
	.align		4
        /*003c*/ 	.byte	0x03, 0x1b
        /*003e*/ 	.short	0x00ff


	//----- nvinfo : EIATTR_NUM_BARRIERS
	.align		4
        /*0040*/ 	.byte	0x02, 0x4c
        /*0042*/ 	.byte	0x01
	.zero		1


	//----- nvinfo : EIATTR_MERCURY_ISA_VERSION
	.align		4
        /*0044*/ 	.byte	0x03, 0x5f
        /*0046*/ 	.short	0x0101


	//----- nvinfo : EIATTR_VRC_CTA_INIT_COUNT
	.align		4
        /*0048*/ 	.byte	0x02, 0x4a
	.zero		1
	.zero		1


	//----- nvinfo : EIATTR_EXIT_INSTR_OFFSETS
	.align		4
        /*004c*/ 	.byte	0x04, 0x1c
        /*004e*/ 	.short	(.L_15 - .L_14)


	//   ....[0]....
.L_14:
        /*0050*/ 	.word	0x00000b20


	//   ....[1]....
        /*0054*/ 	.word	0x00000ba0


	//----- nvinfo : EIATTR_CRS_STACK_SIZE
	.align		4
.L_15:
        /*0058*/ 	.byte	0x04, 0x1e
        /*005a*/ 	.short	(.L_17 - .L_16)
.L_16:
        /*005c*/ 	.word	0x00000000


	//----- nvinfo : EIATTR_CBANK_PARAM_SIZE
	.align		4
.L_17:
        /*0060*/ 	.byte	0x03, 0x19
        /*0062*/ 	.short	0x0018


	//----- nvinfo : EIATTR_PARAM_CBANK
	.align		4
        /*0064*/ 	.byte	0x04, 0x0a
        /*0066*/ 	.short	(.L_19 - .L_18)
	.align		4
.L_18:
        /*0068*/ 	.word	index@(.nv.constant0._Z10vector_dotPfS_S_)
        /*006c*/ 	.short	0x0380
        /*006e*/ 	.short	0x0018


	//----- nvinfo : EIATTR_SW_WAR
	.align		4
.L_19:
        /*0070*/ 	.byte	0x04, 0x36
        /*0072*/ 	.short	(.L_21 - .L_20)
.L_20:
        /*0074*/ 	.word	0x00000008
.L_21:


//--------------------- .nv.callgraph             --------------------------
	.section	.nv.callgraph,"",@"SHT_CUDA_CALLGRAPH"
	.align	4
	.sectionentsize	8
	.align		4
        /*0000*/ 	.word	0x00000000
	.align		4
        /*0004*/ 	.word	0xffffffff
	.align		4
        /*0008*/ 	.word	0x00000000
	.align		4
        /*000c*/ 	.word	0xfffffffe
	.align		4
        /*0010*/ 	.word	0x00000000
	.align		4
        /*0014*/ 	.word	0xfffffffd
	.align		4
        /*0018*/ 	.word	0x00000000
	.align		4
        /*001c*/ 	.word	0xfffffffc


//--------------------- .text._Z10vector_dotPfS_S_ --------------------------
	.section	.text._Z10vector_dotPfS_S_,"ax",@progbits
	.align	128
        .global         _Z10vector_dotPfS_S_
        .type           _Z10vector_dotPfS_S_,@function
        .size           _Z10vector_dotPfS_S_,(.L_x_13 - _Z10vector_dotPfS_S_)
        .other          _Z10vector_dotPfS_S_,@"STO_CUDA_ENTRY STV_DEFAULT"
_Z10vector_dotPfS_S_:
.text._Z10vector_dotPfS_S_:
[----:B------:R-:W-:Y:S01]  /*0000*/  LDC R1, c[0x0][0x37c] ;  /* 0x0000df00ff017b82 */ /* 0x000fe20000000800 */
[----:B------:R-:W0:Y:S01]  /*0010*/  S2R R0, SR_TID.X ;  /* 0x0000000000007919 */ /* 0x000e220000002100 */
[----:B------:R-:W1:Y:S01]  /*0020*/  LDCU UR4, c[0x0][0x360] ;  /* 0x00006c00ff0477ac */ /* 0x000e620008000800 */
[----:B------:R-:W-:Y:S01]  /*0030*/  BSSY.RECONVERGENT B0, `(.L_x_0) ;  /* 0x000009a000007945 */ /* 0x000fe20003800200 */
[----:B------:R-:W-:Y:S01]  /*0040*/  HFMA2 R15, -RZ, RZ, 0, 0 ;  /* 0x00000000ff0f7431 */ /* 0x000fe200000001ff */
[----:B------:R-:W0:Y:S01]  /*0050*/  S2R R11, SR_CTAID.X ;  /* 0x00000000000b7919 */ /* 0x000e220000002500 */
[----:B------:R-:W2:Y:S01]  /*0060*/  LDCU.64 UR6, c[0x0][0x358] ;  /* 0x00006b00ff0677ac */ /* 0x000ea20008000a00 */
[----:B-1----:R-:W-:Y:S01]  /*0070*/  MOV R10, UR4 ;  /* 0x00000004000a7c02 */ /* 0x002fe20008000f00 */
[----:B0-----:R-:W-:-:S05]  /*0080*/  IMAD R13, R11, UR4, R0 ;  /* 0x000000040b0d7c24 */ /* 0x001fca000f8e0200 */
[----:B------:R-:W-:-:S13]  /*0090*/  ISETP.GT.AND P0, PT, R13, 0x83ff, PT ;  /* 0x000083ff0d00780c */ /* 0x000fda0003f04270 */
[----:B--2---:R-:W-:Y:S05]  /*00a0*/  @P0 BRA `(.L_x_1) ;  /* 0x0000000800480947 */ /* 0x004fea0003800000 */
[----:B------:R-:W-:Y:S01]  /*00b0*/  VIMNMX R2, PT, PT, R13, 0x6400, !PT ;  /* 0x000064000d027848 */ /* 0x000fe20007fe0100 */
[----:B------:R-:W-:Y:S01]  /*00c0*/  BSSY.RECONVERGENT B1, `(.L_x_2) ;  /* 0x0000047000017945 */ /* 0x000fe20003800200 */
[----:B------:R-:W-:Y:S02]  /*00d0*/  MOV R15, RZ ;  /* 0x000000ff000f7202 */ /* 0x000fe40000000f00 */
[----:B------:R-:W-:-:S04]  /*00e0*/  IADD3 R2, PT, PT, R2, 0x1fff, -R13 ;  /* 0x00001fff02027810 */ /* 0x000fc80007ffe80d */
[C---:B------:R-:W-:Y:S02]  /*00f0*/  ISETP.GE.U32.AND P1, PT, R2.reuse, 0x1e000, PT ;  /* 0x0001e0000200780c */ /* 0x040fe40003f26070 */
[----:B------:R-:W-:-:S04]  /*0100*/  LEA.HI R12, R2, 0x1, RZ, 0x13 ;  /* 0x00000001020c7811 */ /* 0x000fc800078f98ff */
[----:B------:R-:W-:-:S04]  /*0110*/  LOP3.LUT R22, R12, 0xf, RZ, 0xc0, !PT ;  /* 0x0000000f0c167812 */ /* 0x000fc800078ec0ff */
[----:B------:R-:W-:-:S03]  /*0120*/  ISETP.NE.AND P0, PT, R22, RZ, PT ;  /* 0x000000ff1600720c */ /* 0x000fc60003f05270 */
[----:B------:R-:W-:Y:S10]  /*0130*/  @!P1 BRA `(.L_x_3) ;  /* 0x0000000000fc9947 */ /* 0x000ff40003800000 */
[----:B------:R-:W0:Y:S01]  /*0140*/  LDC.64 R2, c[0x0][0x388] ;  /* 0x0000e200ff027b82 */ /* 0x000e220000000a00 */
[----:B------:R-:W-:Y:S02]  /*0150*/  LOP3.LUT R14, R12, 0xffff0, RZ, 0xc0, !PT ;  /* 0x000ffff00c0e7812 */ /* 0x000fe400078ec0ff */
[----:B------:R-:W-:Y:S02]  /*0160*/  MOV R15, RZ ;  /* 0x000000ff000f7202 */ /* 0x000fe40000000f00 */
[----:B------:R-:W-:-:S03]  /*0170*/  IADD3 R14, PT, PT, -R14, RZ, RZ ;  /* 0x000000ff0e0e7210 */ /* 0x000fc60007ffe1ff */
[----:B------:R-:W1:Y:S01]  /*0180*/  LDC.64 R4, c[0x0][0x390] ;  /* 0x0000e400ff047b82 */ /* 0x000e620000000a00 */
[----:B0-----:R-:W-:-:S04]  /*0190*/  IADD3 R2, P1, PT, R2, 0x40000, RZ ;  /* 0x0004000002027810 */ /* 0x001fc80007f3e0ff */
[----:B------:R-:W-:Y:S02]  /*01a0*/  IADD3.X R3, PT, PT, RZ, R3, RZ, P1, !PT ;  /* 0x00000003ff037210 */ /* 0x000fe40000ffe4ff */
[----:B-1----:R-:W-:-:S04]  /*01b0*/  IADD3 R4, P2, PT, R4, 0x40000, RZ ;  /* 0x0004000004047810 */ /* 0x002fc80007f5e0ff */
[----:B------:R-:W-:-:S09]  /*01c0*/  IADD3.X R5, PT, PT, RZ, R5, RZ, P2, !PT ;  /* 0x00000005ff057210 */ /* 0x000fd200017fe4ff */
.L_x_4:
[----:B------:R-:W-:-:S04]  /*01d0*/  IMAD.WIDE R8, R13, 0x4, R2 ;  /* 0x000000040d087825 */ /* 0x000fc800078e0202 */
[----:B------:R-:W-:Y:S01]  /*01e0*/  IMAD.WIDE R6, R13, 0x4, R4 ;  /* 0x000000040d067825 */ /* 0x000fe200078e0204 */
[----:B------:R-:W2:Y:S04]  /*01f0*/  LDG.E R16, desc[UR6][R8.64+-0x40000] ;  /* 0xfc00000608107981 */ /* 0x000ea8000c1e1900 */
[----:B------:R-:W2:Y:S04]  /*0200*/  LDG.E R23, desc[UR6][R6.64+-0x40000] ;  /* 0xfc00000606177981 */ /* 0x000ea8000c1e1900 */
[----:B------:R-:W3:Y:S04]  /*0210*/  LDG.E R25, desc[UR6][R8.64+-0x38000] ;  /* 0xfc80000608197981 */ /* 0x000ee8000c1e1900 */
[----:B------:R-:W3:Y:S04]  /*0220*/  LDG.E R26, desc[UR6][R6.64+-0x38000] ;  /* 0xfc800006061a7981 */ /* 0x000ee8000c1e1900 */
[----:B------:R-:W4:Y:S04]  /*0230*/  LDG.E R24, desc[UR6][R8.64+-0x30000] ;  /* 0xfd00000608187981 */ /* 0x000f28000c1e1900 */
[----:B------:R-:W4:Y:S04]  /*0240*/  LDG.E R21, desc[UR6][R6.64+-0x30000] ;  /* 0xfd00000606157981 */ /* 0x000f28000c1e1900 */
[----:B------:R-:W5:Y:S04]  /*0250*/  LDG.E R19, desc[UR6][R8.64+-0x28000] ;  /* 0xfd80000608137981 */ /* 0x000f68000c1e1900 */
[----:B------:R-:W5:Y:S04]  /*0260*/  LDG.E R20, desc[UR6][R6.64+-0x28000] ;  /* 0xfd80000606147981 */ /* 0x000f68000c1e1900 */
[----:B------:R-:W5:Y:S04]  /*0270*/  LDG.E R17, desc[UR6][R8.64+-0x20000] ;  /* 0xfe00000608117981 */ /* 0x000f68000c1e1900 */
[----:B------:R-:W5:Y:S01]  /*0280*/  LDG.E R18, desc[UR6][R6.64+-0x20000] ;  /* 0xfe00000606127981 */ /* 0x000f62000c1e1900 */
[----:B--2---:R-:W-:-:S03]  /*0290*/  FFMA R16, R16, R23, R15 ;  /* 0x0000001710107223 */ /* 0x004fc6000000000f */
[----:B------:R-:W2:Y:S04]  /*02a0*/  LDG.E R15, desc[UR6][R8.64+-0x18000] ;  /* 0xfe800006080f7981 */ /* 0x000ea8000c1e1900 */
[----:B------:R-:W2:Y:S01]  /*02b0*/  LDG.E R23, desc[UR6][R8.64] ;  /* 0x0000000608177981 */ /* 0x000ea2000c1e1900 */
[----:B---3--:R-:W-:-:S03]  /*02c0*/  FFMA R25, R25, R26, R16 ;  /* 0x0000001a19197223 */ /* 0x008fc60000000010 */
[----:B------:R-:W2:Y:S01]  /*02d0*/  LDG.E R16, desc[UR6][R6.64+-0x18000] ;  /* 0xfe80000606107981 */ /* 0x000ea2000c1e1900 */
[----:B----4-:R-:W-:-:S03]  /*02e0*/  FFMA R26, R24, R21, R25 ;  /* 0x00000015181a7223 */ /* 0x010fc60000000019 */
[----:B------:R-:W3:Y:S04]  /*02f0*/  LDG.E R21, desc[UR6][R8.64+-0x10000] ;  /* 0xff00000608157981 */ /* 0x000ee8000c1e1900 */
[----:B------:R-:W3:Y:S01]  /*0300*/  LDG.E R24, desc[UR6][R6.64+-0x10000] ;  /* 0xff00000606187981 */ /* 0x000ee2000c1e1900 */
[----:B-----5:R-:W-:-:S03]  /*0310*/  FFMA R26, R19, R20, R26 ;  /* 0x00000014131a7223 */ /* 0x020fc6000000001a */
[----:B------:R-:W4:Y:S04]  /*0320*/  LDG.E R19, desc[UR6][R8.64+-0x8000] ;  /* 0xff80000608137981 */ /* 0x000f28000c1e1900 */
[----:B------:R-:W4:Y:S01]  /*0330*/  LDG.E R20, desc[UR6][R6.64+-0x8000] ;  /* 0xff80000606147981 */ /* 0x000f22000c1e1900 */
[----:B------:R-:W-:-:S03]  /*0340*/  FFMA R28, R17, R18, R26 ;  /* 0x00000012111c7223 */ /* 0x000fc6000000001a */
        /* <DEDUP_REMOVED lines=8> */
[----:B------:R-:W2:Y:S04]  /*03d0*/  LDG.E R16, desc[UR6][R8.64+0x10000] ;  /* 0x0100000608107981 */ /* 0x000ea8000c1e1900 */
[----:B------:R-:W3:Y:S01]  /*03e0*/  LDG.E R21, desc[UR6][R8.64+0x20000] ;  /* 0x0200000608157981 */ /* 0x000ee2000c1e1900 */
[----:B----4-:R-:W-:-:S03]  /*03f0*/  FFMA R24, R19, R20, R24 ;  /* 0x0000001413187223 */ /* 0x010fc60000000018 */
[----:B------:R-:W4:Y:S01]  /*0400*/  LDG.E R19, desc[UR6][R8.64+0x18000] ;  /* 0x0180000608137981 */ /* 0x000f22000c1e1900 */
[----:B-----5:R-:W-:-:S03]  /*0410*/  FFMA R26, R23, R26, R24 ;  /* 0x0000001a171a7223 */ /* 0x020fc60000000018 */
[----:B------:R-:W4:Y:S04]  /*0420*/  LDG.E R20, desc[UR6][R6.64+0x18000] ;  /* 0x0180000606147981 */ /* 0x000f28000c1e1900 */
[----:B------:R-:W3:Y:S01]  /*0430*/  LDG.E R24, desc[UR6][R6.64+0x20000] ;  /* 0x0200000606187981 */ /* 0x000ee2000c1e1900 */
[----:B------:R-:W-:-:S03]  /*0440*/  FFMA R27, R17, R18, R26 ;  /* 0x00000012111b7223 */ /* 0x000fc6000000001a */
[----:B------:R-:W5:Y:S04]  /*0450*/  LDG.E R23, desc[UR6][R8.64+0x28000] ;  /* 0x0280000608177981 */ /* 0x000f68000c1e1900 */
[----:B------:R-:W5:Y:S04]  /*0460*/  LDG.E R26, desc[UR6][R6.64+0x28000] ;  /* 0x02800006061a7981 */ /* 0x000f68000c1e1900 */
[----:B------:R-:W5:Y:S04]  /*0470*/  LDG.E R17, desc[UR6][R8.64+0x30000] ;  /* 0x0300000608117981 */ /* 0x000f68000c1e1900 */
[----:B------:R-:W5:Y:S01]  /*0480*/  LDG.E R18, desc[UR6][R6.64+0x30000] ;  /* 0x0300000606127981 */ /* 0x000f62000c1e1900 */
[----:B------:R-:W-:-:S04]  /*0490*/  IADD3 R14, PT, PT, R14, 0x10, RZ ;  /* 0x000000100e0e7810 */ /* 0x000fc80007ffe0ff */
[----:B------:R-:W-:Y:S02]  /*04a0*/  ISETP.NE.AND P1, PT, R14, RZ, PT ;  /* 0x000000ff0e00720c */ /* 0x000fe40003f25270 */
[----:B------:R-:W-:Y:S01]  /*04b0*/  IADD3 R13, PT, PT, R13, 0x20000, RZ ;  /* 0x000200000d0d7810 */ /* 0x000fe20007ffe0ff */
[----:B--2---:R-:W-:-:S04]  /*04c0*/  FFMA R16, R16, R15, R27 ;  /* 0x0000000f10107223 */ /* 0x004fc8000000001b */
[----:B----4-:R-:W-:-:S04]  /*04d0*/  FFMA R16, R19, R20, R16 ;  /* 0x0000001413107223 */ /* 0x010fc80000000010 */
[----:B---3--:R-:W-:-:S04]  /*04e0*/  FFMA R16, R21, R24, R16 ;  /* 0x0000001815107223 */ /* 0x008fc80000000010 */
[----:B-----5:R-:W-:-:S04]  /*04f0*/  FFMA R16, R23, R26, R16 ;  /* 0x0000001a17107223 */ /* 0x020fc80000000010 */
[----:B------:R-:W-:-:S04]  /*0500*/  FFMA R16, R17, R18, R16 ;  /* 0x0000001211107223 */ /* 0x000fc80000000010 */
[----:B------:R-:W-:Y:S01]  /*0510*/  FFMA R15, R25, R28, R16 ;  /* 0x0000001c190f7223 */ /* 0x000fe20000000010 */
[----:B------:R-:W-:Y:S06]  /*0520*/  @P1 BRA `(.L_x_4) ;  /* 0xfffffffc00281947 */ /* 0x000fec000383ffff */
.L_x_3:
[----:B------:R-:W-:Y:S05]  /*0530*/  BSYNC.RECONVERGENT B1 ;  /* 0x0000000000017941 */ /* 0x000fea0003800200 */
.L_x_2:
[----:B------:R-:W-:Y:S05]  /*0540*/  @!P0 BRA `(.L_x_1) ;  /* 0x0000000400208947 */ /* 0x000fea0003800000 */
[----:B------:R-:W-:Y:S01]  /*0550*/  ISETP.GE.U32.AND P0, PT, R22, 0x8, PT ;  /* 0x000000081600780c */ /* 0x000fe20003f06070 */
[----:B------:R-:W-:Y:S01]  /*0560*/  BSSY.RECONVERGENT B1, `(.L_x_5) ;  /* 0x0000021000017945 */ /* 0x000fe20003800200 */
[----:B------:R-:W-:-:S04]  /*0570*/  LOP3.LUT R23, R12, 0x7, RZ, 0xc0, !PT ;  /* 0x000000070c177812 */ /* 0x000fc800078ec0ff */
[----:B------:R-:W-:-:S07]  /*0580*/  ISETP.NE.AND P1, PT, R23, RZ, PT ;  /* 0x000000ff1700720c */ /* 0x000fce0003f25270 */
[----:B------:R-:W-:Y:S06]  /*0590*/  @!P0 BRA `(.L_x_6) ;  /* 0x0000000000748947 */ /* 0x000fec0003800000 */
[----:B------:R-:W0:Y:S08]  /*05a0*/  LDC.64 R4, c[0x0][0x388] ;  /* 0x0000e200ff047b82 */ /* 0x000e300000000a00 */
[----:B------:R-:W1:Y:S01]  /*05b0*/  LDC.64 R2, c[0x0][0x390] ;  /* 0x0000e400ff027b82 */ /* 0x000e620000000a00 */
[----:B0-----:R-:W-:-:S05]  /*05c0*/  IMAD.WIDE R4, R13, 0x4, R4 ;  /* 0x000000040d047825 */ /* 0x001fca00078e0204 */
[----:B------:R-:W2:Y:S01]  /*05d0*/  LDG.E R20, desc[UR6][R4.64] ;  /* 0x0000000604147981 */ /* 0x000ea2000c1e1900 */
[----:B-1----:R-:W-:-:S03]  /*05e0*/  IMAD.WIDE R2, R13, 0x4, R2 ;  /* 0x000000040d027825 */ /* 0x002fc600078e0202 */
[----:B------:R-:W3:Y:S04]  /*05f0*/  LDG.E R25, desc[UR6][R4.64+0x8000] ;  /* 0x0080000604197981 */ /* 0x000ee8000c1e1900 */
[----:B------:R-:W2:Y:S04]  /*0600*/  LDG.E R22, desc[UR6][R2.64] ;  /* 0x0000000602167981 */ /* 0x000ea8000c1e1900 */
[----:B------:R-:W3:Y:S04]  /*0610*/  LDG.E R24, desc[UR6][R2.64+0x8000] ;  /* 0x0080000602187981 */ /* 0x000ee8000c1e1900 */
[----:B------:R-:W4:Y:S04]  /*0620*/  LDG.E R27, desc[UR6][R4.64+0x10000] ;  /* 0x01000006041b7981 */ /* 0x000f28000c1e1900 */
[----:B------:R-:W4:Y:S04]  /*0630*/  LDG.E R26, desc[UR6][R2.64+0x10000] ;  /* 0x01000006021a7981 */ /* 0x000f28000c1e1900 */
[----:B------:R-:W5:Y:S04]  /*0640*/  LDG.E R16, desc[UR6][R4.64+0x18000] ;  /* 0x0180000604107981 */ /* 0x000f68000c1e1900 */
        /* <DEDUP_REMOVED lines=8> */
[----:B------:R-:W5:Y:S01]  /*06d0*/  LDG.E R21, desc[UR6][R2.64+0x38000] ;  /* 0x0380000602157981 */ /* 0x000f62000c1e1900 */
[----:B------:R-:W-:Y:S01]  /*06e0*/  IADD3 R13, PT, PT, R13, 0x10000, RZ ;  /* 0x000100000d0d7810 */ /* 0x000fe20007ffe0ff */
[----:B--2---:R-:W-:-:S04]  /*06f0*/  FFMA R20, R20, R22, R15 ;  /* 0x0000001614147223 */ /* 0x004fc8000000000f */
[----:B---3--:R-:W-:-:S04]  /*0700*/  FFMA R20, R25, R24, R20 ;  /* 0x0000001819147223 */ /* 0x008fc80000000014 */
[----:B----4-:R-:W-:-:S04]  /*0710*/  FFMA R27, R27, R26, R20 ;  /* 0x0000001a1b1b7223 */ /* 0x010fc80000000014 */
[----:B-----5:R-:W-:-:S04]  /*0720*/  FFMA R19, R16, R19, R27 ;  /* 0x0000001310137223 */ /* 0x020fc8000000001b */
[----:B------:R-:W-:-:S04]  /*0730*/  FFMA R17, R14, R17, R19 ;  /* 0x000000110e117223 */ /* 0x000fc80000000013 */
[----:B------:R-:W-:-:S04]  /*0740*/  FFMA R9, R8, R9, R17 ;  /* 0x0000000908097223 */ /* 0x000fc80000000011 */
[----:B------:R-:W-:-:S04]  /*0750*/  FFMA R7, R6, R7, R9 ;  /* 0x0000000706077223 */ /* 0x000fc80000000009 */
[----:B------:R-:W-:-:S07]  /*0760*/  FFMA R15, R18, R21, R7 ;  /* 0x00000015120f7223 */ /* 0x000fce0000000007 */
.L_x_6:
[----:B------:R-:W-:Y:S05]  /*0770*/  BSYNC.RECONVERGENT B1 ;  /* 0x0000000000017941 */ /* 0x000fea0003800200 */
.L_x_5:
        /* <DEDUP_REMOVED lines=17> */
[----:B------:R-:W5:Y:S01]  /*0890*/  LDG.E R16, desc[UR6][R4.64+0x18000] ;  /* 0x0180000604107981 */ /* 0x000f62000c1e1900 */
[----:B------:R-:W-:Y:S01]  /*08a0*/  IADD3 R13, PT, PT, R13, 0x8000, RZ ;  /* 0x000080000d0d7810 */ /* 0x000fe20007ffe0ff */
[----:B--2---:R-:W-:-:S04]  /*08b0*/  FFMA R6, R6, R7, R15 ;  /* 0x0000000706067223 */ /* 0x004fc8000000000f */
[----:B---3--:R-:W-:-:S04]  /*08c0*/  FFMA R6, R9, R8, R6 ;  /* 0x0000000809067223 */ /* 0x008fc80000000006 */
[----:B----4-:R-:W-:-:S04]  /*08d0*/  FFMA R6, R17, R14, R6 ;  /* 0x0000000e11067223 */ /* 0x010fc80000000006 */
[----:B-----5:R-:W-:-:S07]  /*08e0*/  FFMA R15, R19, R16, R6 ;  /* 0x00000010130f7223 */ /* 0x020fce0000000006 */
.L_x_8:
[----:B------:R-:W-:Y:S05]  /*08f0*/  BSYNC.RECONVERGENT B1 ;  /* 0x0000000000017941 */ /* 0x000fea0003800200 */
.L_x_7:
[----:B------:R-:W-:Y:S05]  /*0900*/  @!P1 BRA `(.L_x_1) ;  /* 0x0000000000309947 */ /* 0x000fea0003800000 */
[----:B------:R-:W0:Y:S01]  /*0910*/  LDC.64 R6, c[0x0][0x390] ;  /* 0x0000e400ff067b82 */ /* 0x000e220000000a00 */
[----:B------:R-:W-:-:S07]  /*0920*/  IADD3 R12, PT, PT, -R12, RZ, RZ ;  /* 0x000000ff0c0c7210 */ /* 0x000fce0007ffe1ff */
[----:B------:R-:W1:Y:S02]  /*0930*/  LDC.64 R8, c[0x0][0x388] ;  /* 0x0000e200ff087b82 */ /* 0x000e640000000a00 */
.L_x_9:
[----:B0-----:R-:W-:-:S04]  /*0940*/  IMAD.WIDE R2, R13, 0x4, R6 ;  /* 0x000000040d027825 */ /* 0x001fc800078e0206 */
[C---:B-1----:R-:W-:Y:S02]  /*0950*/  IMAD.WIDE R4, R13.reuse, 0x4, R8 ;  /* 0x000000040d047825 */ /* 0x042fe400078e0208 */
[----:B------:R-:W2:Y:S04]  /*0960*/  LDG.E R2, desc[UR6][R2.64] ;  /* 0x0000000602027981 */ /* 0x000ea8000c1e1900 */
[----:B------:R-:W2:Y:S01]  /*0970*/  LDG.E R4, desc[UR6][R4.64] ;  /* 0x0000000604047981 */ /* 0x000ea2000c1e1900 */
[----:B------:R-:W-:Y:S02]  /*0980*/  IADD3 R12, PT, PT, R12, 0x1, RZ ;  /* 0x000000010c0c7810 */ /* 0x000fe40007ffe0ff */
[----:B------:R-:W-:Y:S02]  /*0990*/  IADD3 R13, PT, PT, R13, 0x2000, RZ ;  /* 0x000020000d0d7810 */ /* 0x000fe40007ffe0ff */
[----:B------:R-:W-:Y:S01]  /*09a0*/  ISETP.NE.AND P0, PT, R12, RZ, PT ;  /* 0x000000ff0c00720c */ /* 0x000fe20003f05270 */
[----:B--2---:R-:W-:-:S12]  /*09b0*/  FFMA R15, R4, R2, R15 ;  /* 0x00000002040f7223 */ /* 0x004fd8000000000f */
[----:B------:R-:W-:Y:S05]  /*09c0*/  @P0 BRA `(.L_x_9) ;  /* 0xfffffffc00dc0947 */ /* 0x000fea000383ffff */
.L_x_1:
[----:B------:R-:W-:Y:S05]  /*09d0*/  BSYNC.RECONVERGENT B0 ;  /* 0x0000000000007941 */ /* 0x000fea0003800200 */
.L_x_0:
[----:B------:R-:W0:Y:S01]  /*09e0*/  S2UR UR5, SR_CgaCtaId ;  /* 0x00000000000579c3 */ /* 0x000e220000008800 */
[----:B------:R-:W-:Y:S01]  /*09f0*/  UMOV UR4, 0x400 ;  /* 0x0000040000047882 */ /* 0x000fe20000000000 */
[----:B------:R-:W-:Y:S02]  /*0a00*/  ISETP.GE.U32.AND P1, PT, R10, 0x2, PT ;  /* 0x000000020a00780c */ /* 0x000fe40003f26070 */
[----:B------:R-:W-:Y:S01]  /*0a10*/  ISETP.NE.AND P0, PT, R0, RZ, PT ;  /* 0x000000ff0000720c */ /* 0x000fe20003f05270 */
[----:B0-----:R-:W-:-:S06]  /*0a20*/  ULEA UR4, UR5, UR4, 0x18 ;  /* 0x0000000405047291 */ /* 0x001fcc000f8ec0ff */
[----:B------:R-:W-:-:S05]  /*0a30*/  LEA R2, R0, UR4, 0x2 ;  /* 0x0000000400027c11 */ /* 0x000fca000f8e10ff */
[----:B------:R0:W-:Y:S01]  /*0a40*/  STS [R2], R15 ;  /* 0x0000000f02007388 */ /* 0x0001e20000000800 */
[----:B------:R-:W-:Y:S06]  /*0a50*/  BAR.SYNC.DEFER_BLOCKING 0x0 ;  /* 0x0000000000007b1d */ /* 0x000fec0000010000 */
[----:B------:R-:W-:Y:S05]  /*0a60*/  @!P1 BRA `(.L_x_10) ;  /* 0x00000000002c9947 */ /* 0x000fea0003800000 */
.L_x_11:
[----:B------:R-:W-:-:S04]  /*0a70*/  SHF.R.U32.HI R7, RZ, 0x1, R10 ;  /* 0x00000001ff077819 */ /* 0x000fc8000001160a */
[----:B------:R-:W-:-:S13]  /*0a80*/  ISETP.GE.U32.AND P1, PT, R0, R7, PT ;  /* 0x000000070000720c */ /* 0x000fda0003f26070 */
[----:B------:R-:W-:Y:S01]  /*0a90*/  @!P1 LEA R3, R7, R2, 0x2 ;  /* 0x0000000207039211 */ /* 0x000fe200078e10ff */
[----:B------:R-:W-:Y:S05]  /*0aa0*/  @!P1 LDS R4, [R2] ;  /* 0x0000000002049984 */ /* 0x000fea0000000800 */
[----:B------:R-:W1:Y:S02]  /*0ab0*/  @!P1 LDS R3, [R3] ;  /* 0x0000000003039984 */ /* 0x000e640000000800 */
[----:B-1----:R-:W-:-:S05]  /*0ac0*/  @!P1 FADD R5, R3, R4 ;  /* 0x0000000403059221 */ /* 0x002fca0000000000 */
[----:B------:R1:W-:Y:S01]  /*0ad0*/  @!P1 STS [R2], R5 ;  /* 0x0000000502009388 */ /* 0x0003e20000000800 */
[----:B------:R-:W-:Y:S01]  /*0ae0*/  BAR.SYNC.DEFER_BLOCKING 0x0 ;  /* 0x0000000000007b1d */ /* 0x000fe20000010000 */
[----:B------:R-:W-:Y:S02]  /*0af0*/  ISETP.GT.U32.AND P1, PT, R10, 0x3, PT ;  /* 0x000000030a00780c */ /* 0x000fe40003f24070 */
[----:B------:R-:W-:-:S11]  /*0b00*/  MOV R10, R7 ;  /* 0x00000007000a7202 */ /* 0x000fd60000000f00 */
[----:B-1----:R-:W-:Y:S05]  /*0b10*/  @P1 BRA `(.L_x_11) ;  /* 0xfffffffc00d41947 */ /* 0x002fea000383ffff */
.L_x_10:
[----:B------:R-:W-:Y:S05]  /*0b20*/  @P0 EXIT ;  /* 0x000000000000094d */ /* 0x000fea0003800000 */
[----:B------:R-:W1:Y:S01]  /*0b30*/  S2UR UR5, SR_CgaCtaId ;  /* 0x00000000000579c3 */ /* 0x000e620000008800 */
[----:B------:R-:W-:-:S07]  /*0b40*/  UMOV UR4, 0x400 ;  /* 0x0000040000047882 */ /* 0x000fce0000000000 */
[----:B0-----:R-:W0:Y:S01]  /*0b50*/  LDC.64 R2, c[0x0][0x380] ;  /* 0x0000e000ff027b82 */ /* 0x001e220000000a00 */
[----:B-1----:R-:W-:Y:S01]  /*0b60*/  ULEA UR4, UR5, UR4, 0x18 ;  /* 0x0000000405047291 */ /* 0x002fe2000f8ec0ff */
[----:B0-----:R-:W-:-:S08]  /*0b70*/  IMAD.WIDE.U32 R2, R11, 0x4, R2 ;  /* 0x000000040b027825 */ /* 0x001fd000078e0002 */
[----:B------:R-:W0:Y:S04]  /*0b80*/  LDS R5, [UR4] ;  /* 0x00000004ff057984 */ /* 0x000e280008000800 */
[----:B0-----:R-:W-:Y:S01]  /*0b90*/  STG.E desc[UR6][R2.64], R5 ;  /* 0x0000000502007986 */ /* 0x001fe2000c101906 */
[----:B------:R-:W-:Y:S05]  /*0ba0*/  EXIT ;  /* 0x000000000000794d */ /* 0x000fea0003800000 */
.L_x_12:
[----:B------:R-:W-:-:S00]  /*0bb0*/  BRA `(.L_x_12) ;  /* 0xfffffffc00fc7947 */ /* 0x000fc0000383ffff */
[----:B------:R-:W-:-:S00]  /*0bc0*/  NOP ;  /* 0x0000000000007918 */ /* 0x000fc00000000000 */
        /* <DEDUP_REMOVED lines=11> */
.L_x_13:


//--------------------- .nv.shared._Z10vector_dotPfS_S_ --------------------------
	.section	.nv.shared._Z10vector_dotPfS_S_,"aw",@nobits
	.sectionflags	@""
	.align	4
.nv.shared._Z10vector_dotPfS_S_:
	.zero		2048


//--------------------- .nv.shared.reserved.0     --------------------------
	.section	.nv.shared.reserved.0,"aw",@nobits
	.weak		__nv_reservedSMEM_offset_0_alias
	.size		__nv_reservedSMEM_offset_0_alias, 0, 64
	.other		__nv_reservedSMEM_offset_0_alias,@"STO_CUDA_RESERVED_SHARED STV_DEFAULT"
__nv_reservedSMEM_offset_0_alias:
	.zero		0
	.zero		64


//--------------------- .nv.constant0._Z10vector_dotPfS_S_ --------------------------
	.section	.nv.constant0._Z10vector_dotPfS_S_,"a",@progbits
	.sectionflags	@""
	.align	4
.nv.constant0._Z10vector_dotPfS_S_:
	.zero		920


//--------------------- SYMBOLS --------------------------

	.type		.nv.reservedSmem.offset0,@object
	.size		.nv.reservedSmem.offset0,0x4
	.type		.nv.reservedSmem.cap,@object
	.size		.nv.reservedSmem.cap,0x4
